	.headerflags	@"EF_CUDA_TEXMODE_UNIFIED EF_CUDA_64BIT_ADDRESS EF_CUDA_ACCELERATORS EF_CUDA_SM90 EF_CUDA_VIRTUAL_SM(EF_CUDA_SM90)"
	.elftype	@"ET_EXEC"


//--------------------- .nv.info                  --------------------------
	.section	.nv.info,"",@"SHT_CUDA_INFO"
	.align	4


	//----- nvinfo : EIATTR_REGCOUNT
	.align		4
        /*0000*/ 	.byte	0x04, 0x2f
        /*0002*/ 	.short	(.L_3 - .L_2)
	.align		4
.L_2:
        /*0004*/ 	.word	index@(triton_poi_fused__native_batch_norm_legit_no_training_convolution_6)
        /*0008*/ 	.word	0x0000001a


	//----- nvinfo : EIATTR_MIN_STACK_SIZE
	.align		4
.L_3:
        /*000c*/ 	.byte	0x04, 0x12
        /*000e*/ 	.short	(.L_5 - .L_4)
	.align		4
.L_4:
        /*0010*/ 	.word	index@(triton_poi_fused__native_batch_norm_legit_no_training_convolution_6)
        /*0014*/ 	.word	0x00000000


	//----- nvinfo : EIATTR_FRAME_SIZE
	.align		4
.L_5:
        /*0018*/ 	.byte	0x04, 0x11
        /*001a*/ 	.short	(.L_7 - .L_6)
	.align		4
.L_6:
        /*001c*/ 	.word	index@(triton_poi_fused__native_batch_norm_legit_no_training_convolution_6)
        /*0020*/ 	.word	0x00000000


	//----- nvinfo : EIATTR_MIN_STACK_SIZE
	.align		4
.L_7:
        /*0024*/ 	.byte	0x04, 0x12
        /*0026*/ 	.short	(.L_9 - .L_8)
	.align		4
.L_8:
        /*0028*/ 	.word	index@(triton_poi_fused__native_batch_norm_legit_no_training_convolution_6)
        /*002c*/ 	.word	0x00000000
.L_9:


//--------------------- .nv.info.triton_poi_fused__native_batch_norm_legit_no_training_convolution_6 --------------------------
	.section	.nv.info.triton_poi_fused__native_batch_norm_legit_no_training_convolution_6,"",@"SHT_CUDA_INFO"
	.sectionflags	@""
	.align	4


	//----- nvinfo : EIATTR_CUDA_API_VERSION
	.align		4
        /*0000*/ 	.byte	0x04, 0x37
        /*0002*/ 	.short	(.L_11 - .L_10)
.L_10:
        /*0004*/ 	.word	0x0000007c


	//----- nvinfo : EIATTR_KPARAM_INFO
	.align		4
.L_11:
        /*0008*/ 	.byte	0x04, 0x17
        /*000a*/ 	.short	(.L_13 - .L_12)
.L_12:
        /*000c*/ 	.word	0x00000000
        /*0010*/ 	.short	0x0007
        /*0012*/ 	.short	0x0038
        /*0014*/ 	.byte	0x00, 0xf0, 0x11, 0x00


	//----- nvinfo : EIATTR_KPARAM_INFO
	.align		4
.L_13:
        /*0018*/ 	.byte	0x04, 0x17
        /*001a*/ 	.short	(.L_15 - .L_14)
.L_14:
        /*001c*/ 	.word	0x00000000
        /*0020*/ 	.short	0x0006
        /*0022*/ 	.short	0x0030
        /*0024*/ 	.byte	0x00, 0xf4, 0x21, 0x00


	//----- nvinfo : EIATTR_KPARAM_INFO
	.align		4
.L_15:
        /*0028*/ 	.byte	0x04, 0x17
        /*002a*/ 	.short	(.L_17 - .L_16)
.L_16:
        /*002c*/ 	.word	0x00000000
        /*0030*/ 	.short	0x0005
        /*0032*/ 	.short	0x0028
        /*0034*/ 	.byte	0x00, 0xf4, 0x21, 0x00


	//----- nvinfo : EIATTR_KPARAM_INFO
	.align		4
.L_17:
        /*0038*/ 	.byte	0x04, 0x17
        /*003a*/ 	.short	(.L_19 - .L_18)
.L_18:
        /*003c*/ 	.word	0x00000000
        /*0040*/ 	.short	0x0004
        /*0042*/ 	.short	0x0020
        /*0044*/ 	.byte	0x00, 0xf4, 0x21, 0x00


	//----- nvinfo : EIATTR_KPARAM_INFO
	.align		4
.L_19:
        /*0048*/ 	.byte	0x04, 0x17
        /*004a*/ 	.short	(.L_21 - .L_20)
.L_20:
        /*004c*/ 	.word	0x00000000
        /*0050*/ 	.short	0x0003
        /*0052*/ 	.short	0x0018
        /*0054*/ 	.byte	0x00, 0xf4, 0x21, 0x00


	//----- nvinfo : EIATTR_KPARAM_INFO
	.align		4
.L_21:
        /*0058*/ 	.byte	0x04, 0x17
        /*005a*/ 	.short	(.L_23 - .L_22)
.L_22:
        /*005c*/ 	.word	0x00000000
        /*0060*/ 	.short	0x0002
        /*0062*/ 	.short	0x0010
        /*0064*/ 	.byte	0x00, 0xf4, 0x21, 0x00


	//----- nvinfo : EIATTR_KPARAM_INFO
	.align		4
.L_23:
        /*0068*/ 	.byte	0x04, 0x17
        /*006a*/ 	.short	(.L_25 - .L_24)
.L_24:
        /*006c*/ 	.word	0x00000000
        /*0070*/ 	.short	0x0001
        /*0072*/ 	.short	0x0008
        /*0074*/ 	.byte	0x00, 0xf4, 0x21, 0x00


	//----- nvinfo : EIATTR_KPARAM_INFO
	.align		4
.L_25:
        /*0078*/ 	.byte	0x04, 0x17
        /*007a*/ 	.short	(.L_27 - .L_26)
.L_26:
        /*007c*/ 	.word	0x00000000
        /*0080*/ 	.short	0x0000
        /*0082*/ 	.short	0x0000
        /*0084*/ 	.byte	0x00, 0xf4, 0x21, 0x00


	//----- nvinfo : EIATTR_SPARSE_MMA_MASK
	.align		4
.L_27:
        /*0088*/ 	.byte	0x03, 0x50
        /*008a*/ 	.short	0x0000


	//----- nvinfo : EIATTR_MAXREG_COUNT
	.align		4
        /*008c*/ 	.byte	0x03, 0x1b
        /*008e*/ 	.short	0x00ff


	//----- nvinfo : EIATTR_EXIT_INSTR_OFFSETS
	.align		4
        /*0090*/ 	.byte	0x04, 0x1c
        /*0092*/ 	.short	(.L_29 - .L_28)


	//   ....[0]....
.L_28:
        /*0094*/ 	.word	0x00000450


	//   ....[1]....
        /*0098*/ 	.word	0x00000470


	//----- nvinfo : EIATTR_REQNTID
	.align		4
.L_29:
        /*009c*/ 	.byte	0x04, 0x10
        /*009e*/ 	.short	(.L_31 - .L_30)
.L_30:
        /*00a0*/ 	.word	0x00000100
        /*00a4*/ 	.word	0x00000001
        /*00a8*/ 	.word	0x00000001


	//----- nvinfo : EIATTR_CBANK_PARAM_SIZE
	.align		4
.L_31:
        /*00ac*/ 	.byte	0x03, 0x19
        /*00ae*/ 	.short	0x003c


	//----- nvinfo : EIATTR_PARAM_CBANK
	.align		4
        /*00b0*/ 	.byte	0x04, 0x0a
        /*00b2*/ 	.short	(.L_33 - .L_32)
	.align		4
.L_32:
        /*00b4*/ 	.word	index@(.nv.constant0.triton_poi_fused__native_batch_norm_legit_no_training_convolution_6)
        /*00b8*/ 	.short	0x0210
        /*00ba*/ 	.short	0x003c


	//----- nvinfo : EIATTR_SW_WAR
	.align		4
.L_33:
        /*00bc*/ 	.byte	0x04, 0x36
        /*00be*/ 	.short	(.L_35 - .L_34)
.L_34:
        /*00c0*/ 	.word	0x00000008
.L_35:


//--------------------- .nv.callgraph             --------------------------
	.section	.nv.callgraph,"",@"SHT_CUDA_CALLGRAPH"
	.align	4
	.sectionentsize	8
	.align		4
        /*0000*/ 	.word	0x00000000
	.align		4
        /*0004*/ 	.word	0xffffffff
	.align		4
        /*0008*/ 	.word	0x00000000
	.align		4
        /*000c*/ 	.word	0xfffffffe
	.align		4
        /*0010*/ 	.word	0x00000000
	.align		4
        /*0014*/ 	.word	0xfffffffd
	.align		4
        /*0018*/ 	.word	0x00000000
	.align		4
        /*001c*/ 	.word	0xfffffffc


//--------------------- .nv.constant4             --------------------------
	.section	.nv.constant4,"a",@progbits
	.align	8
	.align		8
.nv.constant4:
        /*0000*/ 	.dword	_$_str
	.align		8
        /*0008*/ 	.dword	_$_str_$_2


//--------------------- .text.triton_poi_fused__native_batch_norm_legit_no_training_convolution_6 --------------------------
	.section	.text.triton_poi_fused__native_batch_norm_legit_no_training_convolution_6,"ax",@progbits
	.align	128
        .global         triton_poi_fused__native_batch_norm_legit_no_training_convolution_6
        .type           triton_poi_fused__native_batch_norm_legit_no_training_convolution_6,@function
        .size           triton_poi_fused__native_batch_norm_legit_no_training_convolution_6,(.L_x_1 - triton_poi_fused__native_batch_norm_legit_no_training_convolution_6)
        .other          triton_poi_fused__native_batch_norm_legit_no_training_convolution_6,@"STO_CUDA_ENTRY STV_DEFAULT"
triton_poi_fused__native_batch_norm_legit_no_training_convolution_6:
.text.triton_poi_fused__native_batch_norm_legit_no_training_convolution_6:
[----:B------:R-:W0:Y:S01]  /*0000*/  LDC R1, c[0x0][0x28] ;  /* 0x00000a00ff017b82 */ /* 0x000e220000000800 */
[----:B------:R-:W1:Y:S07]  /*0010*/  S2R R0, SR_TID.X ;  /* 0x0000000000007919 */ /* 0x000e6e0000002100 */
[----:B------:R-:W2:Y:S01]  /*0020*/  LDC.64 R2, c[0x0][0x228] ;  /* 0x00008a00ff027b82 */ /* 0x000ea20000000a00 */
[----:B------:R-:W-:Y:S01]  /*0030*/  ULDC.64 UR4, c[0x0][0x208] ;  /* 0x0000820000047ab9 */ /* 0x000fe20000000a00 */
[----:B------:R-:W3:Y:S06]  /*0040*/  S2R R7, SR_CTAID.X ;  /* 0x0000000000077919 */ /* 0x000eec0000002500 */
[----:B------:R-:W4:Y:S08]  /*0050*/  LDC.64 R16, c[0x0][0x218] ;  /* 0x00008600ff107b82 */ /* 0x000f300000000a00 */
[----:B------:R-:W5:Y:S08]  /*0060*/  LDC.64 R18, c[0x0][0x220] ;  /* 0x00008800ff127b82 */ /* 0x000f700000000a00 */
[----:B------:R-:W5:Y:S01]  /*0070*/  LDC.64 R20, c[0x0][0x230] ;  /* 0x00008c00ff147b82 */ /* 0x000f620000000a00 */
[----:B-1----:R-:W-:-:S07]  /*0080*/  SHF.L.U32 R0, R0, 0x1, RZ ;  /* 0x0000000100007819 */ /* 0x002fce00000006ff */
[----:B------:R-:W1:Y:S01]  /*0090*/  LDC.64 R14, c[0x0][0x238] ;  /* 0x00008e00ff0e7b82 */ /* 0x000e620000000a00 */
[----:B---3--:R-:W-:Y:S02]  /*00a0*/  SHF.R.S32.HI R5, RZ, 0x16, R7 ;  /* 0x00000016ff057819 */ /* 0x008fe40000011407 */
[----:B------:R-:W-:Y:S02]  /*00b0*/  LOP3.LUT R0, R0, 0x1fe, RZ, 0xc0, !PT ;  /* 0x000001fe00007812 */ /* 0x000fe400078ec0ff */
[----:B------:R-:W-:Y:S02]  /*00c0*/  SGXT R5, R5, 0x1 ;  /* 0x000000010505781a */ /* 0x000fe40000000200 */
[----:B------:R-:W-:Y:S02]  /*00d0*/  LEA R0, R7, R0, 0x9 ;  /* 0x0000000007007211 */ /* 0x000fe400078e48ff */
[----:B------:R-:W-:Y:S02]  /*00e0*/  CS2R R6, SRZ ;  /* 0x0000000000067805 */ /* 0x000fe4000001ff00 */
[----:B------:R-:W-:-:S02]  /*00f0*/  LEA.HI R5, R5, R0, RZ, 0x8 ;  /* 0x0000000005057211 */ /* 0x000fc400078f40ff */
[----:B------:R-:W-:Y:S02]  /*0100*/  ISETP.GE.AND P4, PT, R0, 0x9c400, PT ;  /* 0x0009c4000000780c */ /* 0x000fe40003f86270 */
[----:B------:R-:W-:-:S04]  /*0110*/  LOP3.LUT R5, R5, 0xffffff00, RZ, 0xc0, !PT ;  /* 0xffffff0005057812 */ /* 0x000fc800078ec0ff */
[----:B------:R-:W-:Y:S02]  /*0120*/  IADD3 R12, R0, -R5, RZ ;  /* 0x80000005000c7210 */ /* 0x000fe40007ffe0ff */
[----:B------:R-:W3:Y:S03]  /*0130*/  LDC.64 R4, c[0x0][0x210] ;  /* 0x00008400ff047b82 */ /* 0x000ee60000000a00 */
[----:B--2---:R-:W-:-:S05]  /*0140*/  IMAD.WIDE R2, R12, 0x4, R2 ;  /* 0x000000040c027825 */ /* 0x004fca00078e0202 */
[----:B------:R2:W3:Y:S01]  /*0150*/  @!P4 LDG.E.EL.64 R6, desc[UR4][R2.64] ;  /* 0x000000040206c981 */ /* 0x0004e2000c2e1b00 */
[----:B------:R-:W-:Y:S02]  /*0160*/  CS2R R8, SRZ ;  /* 0x0000000000087805 */ /* 0x000fe4000001ff00 */
[----:B------:R-:W-:Y:S01]  /*0170*/  CS2R R10, SRZ ;  /* 0x00000000000a7805 */ /* 0x000fe2000001ff00 */
[----:B----4-:R-:W-:-:S04]  /*0180*/  IMAD.WIDE R16, R12, 0x4, R16 ;  /* 0x000000040c107825 */ /* 0x010fc800078e0210 */
[----:B-----5:R-:W-:Y:S01]  /*0190*/  IMAD.WIDE R18, R12, 0x4, R18 ;  /* 0x000000040c127825 */ /* 0x020fe200078e0212 */
[----:B------:R-:W4:Y:S01]  /*01a0*/  @!P4 LDG.E.EL.64 R8, desc[UR4][R16.64] ;  /* 0x000000041008c981 */ /* 0x000f22000c2e1b00 */
[----:B--2---:R-:W-:Y:S02]  /*01b0*/  CS2R R2, SRZ ;  /* 0x0000000000027805 */ /* 0x004fe4000001ff00 */
[----:B---3--:R-:W-:-:S04]  /*01c0*/  IMAD.WIDE R4, R0, 0x4, R4 ;  /* 0x0000000400047825 */ /* 0x008fc800078e0204 */
[----:B------:R2:W3:Y:S04]  /*01d0*/  @!P4 LDG.E.EL.64 R2, desc[UR4][R18.64] ;  /* 0x000000041202c981 */ /* 0x0004e8000c2e1b00 */
[----:B------:R-:W4:Y:S01]  /*01e0*/  @!P4 LDG.E.64 R10, desc[UR4][R4.64] ;  /* 0x00000004040ac981 */ /* 0x000f22000c1e1b00 */
[----:B0-----:R-:W-:-:S04]  /*01f0*/  IMAD.WIDE R20, R12, 0x4, R20 ;  /* 0x000000040c147825 */ /* 0x001fc800078e0214 */
[----:B-1----:R-:W-:Y:S01]  /*0200*/  IMAD.WIDE R22, R12, 0x4, R14 ;  /* 0x000000040c167825 */ /* 0x002fe200078e020e */
[----:B------:R-:W-:Y:S02]  /*0210*/  CS2R R12, SRZ ;  /* 0x00000000000c7805 */ /* 0x000fe4000001ff00 */
[----:B------:R-:W-:-:S04]  /*0220*/  CS2R R14, SRZ ;  /* 0x00000000000e7805 */ /* 0x000fc8000001ff00 */
[----:B------:R-:W5:Y:S04]  /*0230*/  @!P4 LDG.E.EL.64 R12, desc[UR4][R20.64] ;  /* 0x00000004140cc981 */ /* 0x000f68000c2e1b00 */
[----:B------:R-:W5:Y:S01]  /*0240*/  @!P4 LDG.E.EL.64 R14, desc[UR4][R22.64] ;  /* 0x00000004160ec981 */ /* 0x000f62000c2e1b00 */
[----:B--2---:R-:W-:Y:S01]  /*0250*/  HFMA2.MMA R18, -RZ, RZ, 1.625, 0 ;  /* 0x3e800000ff127435 */ /* 0x004fe200000001ff */
[----:B------:R-:W-:Y:S01]  /*0260*/  FADD R6, R6, 9.9999997473787516356e-06 ;  /* 0x3727c5ac06067421 */ /* 0x000fe20000000000 */
[----:B------:R-:W-:-:S03]  /*0270*/  FADD R7, R7, 9.9999997473787516356e-06 ;  /* 0x3727c5ac07077421 */ /* 0x000fc60000000000 */
[----:B------:R-:W0:Y:S08]  /*0280*/  MUFU.SQRT R16, R6 ;  /* 0x0000000600107308 */ /* 0x000e300000002000 */
[----:B------:R1:W2:Y:S01]  /*0290*/  MUFU.SQRT R17, R7 ;  /* 0x0000000700117308 */ /* 0x0002a20000002000 */
[C---:B0-----:R-:W-:Y:S02]  /*02a0*/  FSETP.GT.AND P0, PT, R16.reuse, 8.50705917302346158658e+37, PT ;  /* 0x7e8000001000780b */ /* 0x041fe40003f04000 */
[----:B------:R-:W-:Y:S01]  /*02b0*/  FSETP.GEU.AND P2, PT, R16, 1.175494350822287508e-38, PT ;  /* 0x008000001000780b */ /* 0x000fe20003f4e000 */
[----:B-1----:R-:W0:Y:S01]  /*02c0*/  LDC.64 R6, c[0x0][0x240] ;  /* 0x00009000ff067b82 */ /* 0x002e220000000a00 */
[----:B--2---:R-:W-:-:S02]  /*02d0*/  FSETP.GT.AND P1, PT, R17, 8.50705917302346158658e+37, PT ;  /* 0x7e8000001100780b */ /* 0x004fc40003f24000 */
[----:B------:R-:W-:-:S07]  /*02e0*/  FSETP.GEU.AND P3, PT, R17, 1.175494350822287508e-38, PT ;  /* 0x008000001100780b */ /* 0x000fce0003f6e000 */
[----:B------:R-:W-:-:S04]  /*02f0*/  @P0 FMUL R16, R16, 0.25 ;  /* 0x3e80000010100820 */ /* 0x000fc80000400000 */
[----:B------:R-:W-:Y:S01]  /*0300*/  @!P2 FMUL R16, R16, 16777216 ;  /* 0x4b8000001010a820 */ /* 0x000fe20000400000 */
[----:B------:R-:W-:-:S04]  /*0310*/  @P1 FMUL R17, R17, 0.25 ;  /* 0x3e80000011111820 */ /* 0x000fc80000400000 */
[----:B------:R-:W-:Y:S01]  /*0320*/  @!P3 FMUL R17, R17, 16777216 ;  /* 0x4b8000001111b820 */ /* 0x000fe20000400000 */
[----:B------:R-:W1:Y:S01]  /*0330*/  MUFU.RCP R16, R16 ;  /* 0x0000001000107308 */ /* 0x000e620000001000 */
[----:B------:R-:W-:-:S07]  /*0340*/  FSEL R19, R18, 1, P0 ;  /* 0x3f80000012137808 */ /* 0x000fce0000000000 */
[----:B------:R-:W2:Y:S01]  /*0350*/  MUFU.RCP R17, R17 ;  /* 0x0000001100117308 */ /* 0x000ea20000001000 */
[----:B------:R-:W-:Y:S01]  /*0360*/  FSEL R18, R18, 1, P1 ;  /* 0x3f80000012127808 */ /* 0x000fe20000800000 */
[----:B------:R-:W-:Y:S01]  /*0370*/  @!P2 FMUL R19, R19, 16777216 ;  /* 0x4b8000001313a820 */ /* 0x000fe20000400000 */
[----:B----4-:R-:W-:Y:S01]  /*0380*/  FADD R8, R8, R10 ;  /* 0x0000000a08087221 */ /* 0x010fe20000000000 */
[----:B------:R-:W-:Y:S02]  /*0390*/  FADD R9, R9, R11 ;  /* 0x0000000b09097221 */ /* 0x000fe40000000000 */
[----:B------:R-:W-:Y:S01]  /*03a0*/  @!P3 FMUL R18, R18, 16777216 ;  /* 0x4b8000001212b820 */ /* 0x000fe20000400000 */
[----:B-1----:R-:W-:Y:S01]  /*03b0*/  FMUL R19, R16, R19 ;  /* 0x0000001310137220 */ /* 0x002fe20000400000 */
[----:B---3--:R-:W-:Y:S01]  /*03c0*/  FADD R2, R8, -R2 ;  /* 0x8000000208027221 */ /* 0x008fe20000000000 */
[----:B------:R-:W-:Y:S01]  /*03d0*/  FADD R3, R9, -R3 ;  /* 0x8000000309037221 */ /* 0x000fe20000000000 */
[----:B------:R1:W-:Y:S01]  /*03e0*/  @!P4 STG.E.64 desc[UR4][R4.64], R8 ;  /* 0x000000080400c986 */ /* 0x0003e2000c101b04 */
[----:B--2---:R-:W-:Y:S01]  /*03f0*/  FMUL R18, R17, R18 ;  /* 0x0000001211127220 */ /* 0x004fe20000400000 */
[----:B------:R-:W-:-:S03]  /*0400*/  FMUL R19, R2, R19 ;  /* 0x0000001302137220 */ /* 0x000fc60000400000 */
[----:B------:R-:W-:Y:S01]  /*0410*/  FMUL R18, R3, R18 ;  /* 0x0000001203127220 */ /* 0x000fe20000400000 */
[----:B-----5:R-:W-:Y:S01]  /*0420*/  FFMA R12, R19, R12, R14 ;  /* 0x0000000c130c7223 */ /* 0x020fe2000000000e */
[----:B0-----:R-:W-:-:S04]  /*0430*/  IMAD.WIDE R6, R0, 0x4, R6 ;  /* 0x0000000400067825 */ /* 0x001fc800078e0206 */
[----:B------:R-:W-:Y:S01]  /*0440*/  FFMA R13, R18, R13, R15 ;  /* 0x0000000d120d7223 */ /* 0x000fe2000000000f */
[----:B-1----:R-:W-:Y:S06]  /*0450*/  @P4 EXIT ;  /* 0x000000000000494d */ /* 0x002fec0003800000 */
[----:B------:R-:W-:Y:S01]  /*0460*/  STG.E.64 desc[UR4][R6.64], R12 ;  /* 0x0000000c06007986 */ /* 0x000fe2000c101b04 */
[----:B------:R-:W-:Y:S05]  /*0470*/  EXIT ;  /* 0x000000000000794d */ /* 0x000fea0003800000 */
.L_x_0:
[----:B------:R-:W-:-:S00]  /*0480*/  BRA `(.L_x_0) ;  /* 0xfffffffc00fc7947 */ /* 0x000fc0000383ffff */
[----:B------:R-:W-:-:S00]  /*0490*/  NOP ;  /* 0x0000000000007918 */ /* 0x000fc00000000000 */
        /* <DEDUP_REMOVED lines=14> */
.L_x_1:


//--------------------- .nv.global.init           --------------------------
	.section	.nv.global.init,"aw",@progbits
.nv.global.init:
	.type		_$_str,@object
	.size		_$_str,(_$_str_$_2 - _$_str)
_$_str:
        /*0000*/ 	.byte	0x5f, 0x5f, 0x43, 0x55, 0x44, 0x41, 0x5f, 0x46, 0x54, 0x5a, 0x00
	.type		_$_str_$_2,@object
	.size		_$_str_$_2,(.L_1 - _$_str_$_2)
_$_str_$_2:
        /*000b*/ 	.byte	0x5f, 0x5f, 0x43, 0x55, 0x44, 0x41, 0x5f, 0x50, 0x52, 0x45, 0x43, 0x5f, 0x53, 0x51, 0x52, 0x54
        /*001b*/ 	.byte	0x00
.L_1:


//--------------------- .nv.constant0.triton_poi_fused__native_batch_norm_legit_no_training_convolution_6 --------------------------
	.section	.nv.constant0.triton_poi_fused__native_batch_norm_legit_no_training_convolution_6,"a",@progbits
	.sectionflags	@""
	.align	4
.nv.constant0.triton_poi_fused__native_batch_norm_legit_no_training_convolution_6:
	.zero		588
